//
// Generated by NVIDIA NVVM Compiler
//
// Compiler Build ID: CL-36424714
// Cuda compilation tools, release 13.0, V13.0.88
// Based on NVVM 20.0.0
//

.version 9.0
.target sm_100
.address_size 64

	// .globl	_Z21MultiplicarMatricesO1PfS_S_m
.extern .func  (.param .b32 func_retval0) vprintf
(
	.param .b64 vprintf_param_0,
	.param .b64 vprintf_param_1
)
;
.global .align 1 .b8 $str[33] = {10, 116, 104, 114, 101, 97, 100, 58, 32, 37, 105, 44, 32, 105, 58, 32, 37, 105, 44, 32, 106, 58, 32, 37, 105, 44, 32, 107, 58, 32, 37, 105};
.global .align 1 .b8 $str$1[43] = {10, 116, 104, 114, 101, 97, 100, 58, 32, 37, 105, 44, 32, 69, 108, 101, 109, 101, 110, 116, 111, 49, 58, 32, 37, 102, 32, 9, 32, 69, 108, 101, 109, 101, 110, 116, 111, 50, 58, 32, 37, 102};
.global .align 1 .b8 $str$2[32] = {10, 116, 104, 114, 101, 97, 100, 58, 32, 37, 105, 44, 32, 118, 97, 108, 111, 114, 32, 97, 103, 114, 101, 103, 97, 100, 111, 58, 32, 37, 102};

.visible .entry _Z21MultiplicarMatricesO1PfS_S_m(
	.param .u64 .ptr .align 1 _Z21MultiplicarMatricesO1PfS_S_m_param_0,
	.param .u64 .ptr .align 1 _Z21MultiplicarMatricesO1PfS_S_m_param_1,
	.param .u64 .ptr .align 1 _Z21MultiplicarMatricesO1PfS_S_m_param_2,
	.param .u64 _Z21MultiplicarMatricesO1PfS_S_m_param_3
)
{
	.local .align 8 .b8 	__local_depot0[24];
	.reg .b64 	%SP;
	.reg .b64 	%SPL;
	.reg .pred 	%p<4>;
	.reg .b32 	%r<20>;
	.reg .b32 	%f<12>;
	.reg .b64 	%rd<27>;
	.reg .b64 	%fd<4>;

	mov.u64 	%SPL, __local_depot0;
	cvta.local.u64 	%SP, %SPL;
	ld.param.u64 	%rd4, [_Z21MultiplicarMatricesO1PfS_S_m_param_0];
	ld.param.u64 	%rd5, [_Z21MultiplicarMatricesO1PfS_S_m_param_1];
	ld.param.u64 	%rd6, [_Z21MultiplicarMatricesO1PfS_S_m_param_2];
	ld.param.u64 	%rd7, [_Z21MultiplicarMatricesO1PfS_S_m_param_3];
	cvta.to.global.u64 	%rd8, %rd6;
	cvta.to.global.u64 	%rd9, %rd5;
	cvta.to.global.u64 	%rd10, %rd4;
	mov.u32 	%r5, %tid.x;
	mov.u32 	%r6, %ntid.x;
	mov.u32 	%r7, %ctaid.x;
	mad.lo.s32 	%r1, %r6, %r7, %r5;
	mul.hi.u32 	%r8, %r1, 954437177;
	shr.u32 	%r2, %r8, 1;
	mad.lo.s32 	%r9, %r2, -9, %r1;
	mul.hi.u32 	%r10, %r9, -1431655765;
	shr.u32 	%r3, %r10, 1;
	mul.lo.s32 	%r11, %r3, 3;
	sub.s32 	%r4, %r9, %r11;
	cvt.u64.u32 	%rd11, %r3;
	mul.lo.s64 	%rd12, %rd7, %rd11;
	add.s64 	%rd13, %rd10, %rd12;
	cvt.u64.u32 	%rd14, %r2;
	mad.lo.s64 	%rd15, %rd7, %rd14, %rd9;
	add.s64 	%rd16, %rd8, %rd12;
	mul.wide.u32 	%rd17, %r2, 4;
	add.s64 	%rd1, %rd13, %rd17;
	ld.global.f32 	%f2, [%rd1];
	mul.wide.u32 	%rd18, %r4, 4;
	add.s64 	%rd2, %rd15, %rd18;
	ld.global.f32 	%f3, [%rd2];
	mul.f32 	%f1, %f2, %f3;
	add.s64 	%rd3, %rd16, %rd18;
	setp.gt.u32 	%p1, %r1, 8;
	@%p1 bra 	$L__BB0_2;
	ld.global.f32 	%f4, [%rd3];
	add.f32 	%f5, %f1, %f4;
	st.global.f32 	[%rd3], %f5;
$L__BB0_2:
	bar.sync 	0;
	add.s32 	%r12, %r1, -9;
	setp.gt.u32 	%p2, %r12, 8;
	@%p2 bra 	$L__BB0_4;
	ld.global.f32 	%f6, [%rd3];
	add.f32 	%f7, %f1, %f6;
	st.global.f32 	[%rd3], %f7;
$L__BB0_4:
	bar.sync 	0;
	add.s32 	%r13, %r1, -18;
	setp.gt.u32 	%p3, %r13, 8;
	@%p3 bra 	$L__BB0_6;
	ld.global.f32 	%f8, [%rd3];
	add.f32 	%f9, %f1, %f8;
	st.global.f32 	[%rd3], %f9;
$L__BB0_6:
	bar.sync 	0;
	add.u64 	%rd19, %SP, 0;
	add.u64 	%rd20, %SPL, 0;
	st.local.v2.u32 	[%rd20], {%r1, %r4};
	st.local.v2.u32 	[%rd20+8], {%r3, %r2};
	mov.u64 	%rd21, $str;
	cvta.global.u64 	%rd22, %rd21;
	{ // callseq 0, 0
	.param .b64 param0;
	st.param.b64 	[param0], %rd22;
	.param .b64 param1;
	st.param.b64 	[param1], %rd19;
	.param .b32 retval0;
	call.uni (retval0), 
	vprintf, 
	(
	param0, 
	param1
	);
	ld.param.b32 	%r14, [retval0];
	} // callseq 0
	ld.global.f32 	%f10, [%rd1];
	cvt.f64.f32 	%fd1, %f10;
	ld.global.f32 	%f11, [%rd2];
	cvt.f64.f32 	%fd2, %f11;
	st.local.u32 	[%rd20], %r1;
	st.local.f64 	[%rd20+8], %fd1;
	st.local.f64 	[%rd20+16], %fd2;
	mov.u64 	%rd23, $str$1;
	cvta.global.u64 	%rd24, %rd23;
	{ // callseq 1, 0
	.param .b64 param0;
	st.param.b64 	[param0], %rd24;
	.param .b64 param1;
	st.param.b64 	[param1], %rd19;
	.param .b32 retval0;
	call.uni (retval0), 
	vprintf, 
	(
	param0, 
	param1
	);
	ld.param.b32 	%r16, [retval0];
	} // callseq 1
	cvt.f64.f32 	%fd3, %f1;
	st.local.u32 	[%rd20], %r1;
	st.local.f64 	[%rd20+8], %fd3;
	mov.u64 	%rd25, $str$2;
	cvta.global.u64 	%rd26, %rd25;
	{ // callseq 2, 0
	.param .b64 param0;
	st.param.b64 	[param0], %rd26;
	.param .b64 param1;
	st.param.b64 	[param1], %rd19;
	.param .b32 retval0;
	call.uni (retval0), 
	vprintf, 
	(
	param0, 
	param1
	);
	ld.param.b32 	%r18, [retval0];
	} // callseq 2
	ret;

}


// ===== COMPILED SASS (sm_100) =====

	.target	sm_100

	.elftype	@"ET_EXEC"


//--------------------- .note.nv.tkinfo           --------------------------
	.section	.note.nv.tkinfo,"",@"SHT_NOTE"
	.sectionflags	@"SHF_NOTE_NV_TKINFO"
	.tkinfo
        /*0018*/ 	.word	0x00000002
        /*0030*/ 	.string	""
        /*0030*/ 	.string	"ptxas"
        /*0030*/ 	.string	"Cuda compilation tools, release 13.0, V13.0.88"
        /*0030*/ 	.string	"Build cuda_13.0.r13.0/compiler.36424714_0"
        /*0030*/ 	.string	"-arch sm_100 -m 64 "



//--------------------- .note.nv.cuinfo           --------------------------
	.section	.note.nv.cuinfo,"",@"SHT_NOTE"
	.sectionflags	@"SHF_NOTE_NV_CUINFO"
        /*0018*/ 	.short	0x0002
        /*001a*/ 	.short	0x0064
        /*001c*/ 	.short	0x0082
	.zero		2


//--------------------- .nv.info                  --------------------------
	.section	.nv.info,"",@"SHT_CUDA_INFO"
	.align	4


	//----- nvinfo : EIATTR_REGCOUNT
	.align		4
        /*0000*/ 	.byte	0x04, 0x2f
        /*0002*/ 	.short	(.L_4 - .L_3)
	.align		4
.L_3:
        /*0004*/ 	.word	index@(_Z21MultiplicarMatricesO1PfS_S_m)
        /*0008*/ 	.word	0x0000001c


	//----- nvinfo : EIATTR_FRAME_SIZE
	.align		4
.L_4:
        /*000c*/ 	.byte	0x04, 0x11
        /*000e*/ 	.short	(.L_6 - .L_5)
	.align		4
.L_5:
        /*0010*/ 	.word	index@(_Z21MultiplicarMatricesO1PfS_S_m)
        /*0014*/ 	.word	0x00000018


	//----- nvinfo : EIATTR_MIN_STACK_SIZE
	.align		4
.L_6:
        /*0018*/ 	.byte	0x04, 0x12
        /*001a*/ 	.short	(.L_8 - .L_7)
	.align		4
.L_7:
        /*001c*/ 	.word	index@(_Z21MultiplicarMatricesO1PfS_S_m)
        /*0020*/ 	.word	0x00000018
.L_8:


//--------------------- .nv.compat                --------------------------
	.section	.nv.compat,"",@"SHT_CUDA_COMPAT_INFO"
	.align	4
        /*0000*/ 	.byte	0x02, 0x09, 0x00, 0x00, 0x02, 0x02, 0x01, 0x00, 0x02, 0x05, 0x05, 0x00, 0x03, 0x07, 0x01, 0x01
        /*0010*/ 	.byte	0x02, 0x03, 0x00, 0x00, 0x02, 0x06, 0x01, 0x00, 0x04, 0x0b, 0x08, 0x00, 0x09, 0x00, 0x00, 0x00
        /*0020*/ 	.byte	0x00, 0x00, 0x00, 0x00


//--------------------- .nv.info._Z21MultiplicarMatricesO1PfS_S_m --------------------------
	.section	.nv.info._Z21MultiplicarMatricesO1PfS_S_m,"",@"SHT_CUDA_INFO"
	.sectionflags	@""
	.align	4


	//----- nvinfo : EIATTR_CUDA_API_VERSION
	.align		4
        /*0000*/ 	.byte	0x04, 0x37
        /*0002*/ 	.short	(.L_10 - .L_9)
.L_9:
        /*0004*/ 	.word	0x00000082


	//----- nvinfo : EIATTR_KPARAM_INFO
	.align		4
.L_10:
        /*0008*/ 	.byte	0x04, 0x17
        /*000a*/ 	.short	(.L_12 - .L_11)
.L_11:
        /*000c*/ 	.word	0x00000000
        /*0010*/ 	.short	0x0003
        /*0012*/ 	.short	0x0018
        /*0014*/ 	.byte	0x00, 0xf0, 0x21, 0x00


	//----- nvinfo : EIATTR_KPARAM_INFO
	.align		4
.L_12:
        /*0018*/ 	.byte	0x04, 0x17
        /*001a*/ 	.short	(.L_14 - .L_13)
.L_13:
        /*001c*/ 	.word	0x00000000
        /*0020*/ 	.short	0x0002
        /*0022*/ 	.short	0x0010
        /*0024*/ 	.byte	0x00, 0xf5, 0x21, 0x00


	//----- nvinfo : EIATTR_KPARAM_INFO
	.align		4
.L_14:
        /*0028*/ 	.byte	0x04, 0x17
        /*002a*/ 	.short	(.L_16 - .L_15)
.L_15:
        /*002c*/ 	.word	0x00000000
        /*0030*/ 	.short	0x0001
        /*0032*/ 	.short	0x0008
        /*0034*/ 	.byte	0x00, 0xf5, 0x21, 0x00


	//----- nvinfo : EIATTR_KPARAM_INFO
	.align		4
.L_16:
        /*0038*/ 	.byte	0x04, 0x17
        /*003a*/ 	.short	(.L_18 - .L_17)
.L_17:
        /*003c*/ 	.word	0x00000000
        /*0040*/ 	.short	0x0000
        /*0042*/ 	.short	0x0000
        /*0044*/ 	.byte	0x00, 0xf5, 0x21, 0x00


	//----- nvinfo : EIATTR_SPARSE_MMA_MASK
	.align		4
.L_18:
        /*0048*/ 	.byte	0x03, 0x50
        /*004a*/ 	.short	0x0000


	//----- nvinfo : EIATTR_MAXREG_COUNT
	.align		4
        /*004c*/ 	.byte	0x03, 0x1b
        /*004e*/ 	.short	0x00ff


	//----- nvinfo : EIATTR_NUM_BARRIERS
	.align		4
        /*0050*/ 	.byte	0x02, 0x4c
        /*0052*/ 	.byte	0x01
	.zero		1


	//----- nvinfo : EIATTR_EXTERNS
	.align		4
        /*0054*/ 	.byte	0x04, 0x0f
        /*0056*/ 	.short	(.L_20 - .L_19)


	//   ....[0]....
	.align		4
.L_19:
        /*0058*/ 	.word	index@(vprintf)


	//----- nvinfo : EIATTR_MERCURY_ISA_VERSION
	.align		4
.L_20:
        /*005c*/ 	.byte	0x03, 0x5f
        /*005e*/ 	.short	0x0101


	//----- nvinfo : EIATTR_VRC_CTA_INIT_COUNT
	.align		4
        /*0060*/ 	.byte	0x02, 0x4a
	.zero		1
	.zero		1


	//----- nvinfo : EIATTR_SYSCALL_OFFSETS
	.align		4
        /*0064*/ 	.byte	0x04, 0x46
        /*0066*/ 	.short	(.L_22 - .L_21)


	//   ....[0]....
.L_21:
        /*0068*/ 	.word	0x000003d0


	//   ....[1]....
        /*006c*/ 	.word	0x000004c0


	//   ....[2]....
        /*0070*/ 	.word	0x00000570


	//----- nvinfo : EIATTR_EXIT_INSTR_OFFSETS
	.align		4
.L_22:
        /*0074*/ 	.byte	0x04, 0x1c
        /*0076*/ 	.short	(.L_24 - .L_23)


	//   ....[0]....
.L_23:
        /*0078*/ 	.word	0x00000580


	//----- nvinfo : EIATTR_CBANK_PARAM_SIZE
	.align		4
.L_24:
        /*007c*/ 	.byte	0x03, 0x19
        /*007e*/ 	.short	0x0020


	//----- nvinfo : EIATTR_PARAM_CBANK
	.align		4
        /*0080*/ 	.byte	0x04, 0x0a
        /*0082*/ 	.short	(.L_26 - .L_25)
	.align		4
.L_25:
        /*0084*/ 	.word	index@(.nv.constant0._Z21MultiplicarMatricesO1PfS_S_m)
        /*0088*/ 	.short	0x0380
        /*008a*/ 	.short	0x0020


	//----- nvinfo : EIATTR_SW_WAR
	.align		4
.L_26:
        /*008c*/ 	.byte	0x04, 0x36
        /*008e*/ 	.short	(.L_28 - .L_27)
.L_27:
        /*0090*/ 	.word	0x00000008
.L_28:


//--------------------- .nv.callgraph             --------------------------
	.section	.nv.callgraph,"",@"SHT_CUDA_CALLGRAPH"
	.align	4
	.sectionentsize	8
	.align		4
        /*0000*/ 	.word	0x00000000
	.align		4
        /*0004*/ 	.word	0xffffffff
	.align		4
        /*0008*/ 	.word	index@(_Z21MultiplicarMatricesO1PfS_S_m)
	.align		4
        /*000c*/ 	.word	index@(vprintf)
	.align		4
        /*0010*/ 	.word	0x00000000
	.align		4
        /*0014*/ 	.word	0xfffffffe
	.align		4
        /*0018*/ 	.word	0x00000000
	.align		4
        /*001c*/ 	.word	0xfffffffd
	.align		4
        /*0020*/ 	.word	0x00000000
	.align		4
        /*0024*/ 	.word	0xfffffffc


//--------------------- .nv.constant4             --------------------------
	.section	.nv.constant4,"a",@progbits
	.align	8
	.align		8
.nv.constant4:
        /*0000*/ 	.dword	vprintf
	.align		8
        /*0008*/ 	.dword	$str
	.align		8
        /*0010*/ 	.dword	$str$1
	.align		8
        /*0018*/ 	.dword	$str$2


//--------------------- .text._Z21MultiplicarMatricesO1PfS_S_m --------------------------
	.section	.text._Z21MultiplicarMatricesO1PfS_S_m,"ax",@progbits
	.align	128
        .global         _Z21MultiplicarMatricesO1PfS_S_m
        .type           _Z21MultiplicarMatricesO1PfS_S_m,@function
        .size           _Z21MultiplicarMatricesO1PfS_S_m,(.L_x_4 - _Z21MultiplicarMatricesO1PfS_S_m)
        .other          _Z21MultiplicarMatricesO1PfS_S_m,@"STO_CUDA_ENTRY STV_DEFAULT"
_Z21MultiplicarMatricesO1PfS_S_m:
.text._Z21MultiplicarMatricesO1PfS_S_m:
[----:B------:R-:W0:Y:S01]  /*0000*/  LDC R1, c[0x0][0x37c] ;  /* 0x0000df00ff017b82 */ /* 0x000e220000000800 */
[----:B------:R-:W1:Y:S01]  /*0010*/  S2R R2, SR_TID.X ;  /* 0x0000000000027919 */ /* 0x000e620000002100 */
[----:B------:R-:W2:Y:S06]  /*0020*/  LDCU UR5, c[0x0][0x2fc] ;  /* 0x00005f80ff0577ac */ /* 0x000eac0008000800 */
[----:B------:R-:W3:Y:S01]  /*0030*/  LDC.64 R4, c[0x0][0x380] ;  /* 0x0000e000ff047b82 */ /* 0x000ee20000000a00 */
[----:B0-----:R-:W-:Y:S01]  /*0040*/  IADD3 R1, PT, PT, R1, -0x18, RZ ;  /* 0xffffffe801017810 */ /* 0x001fe20007ffe0ff */
[----:B------:R-:W1:Y:S01]  /*0050*/  S2R R3, SR_CTAID.X ;  /* 0x0000000000037919 */ /* 0x000e620000002500 */
[----:B------:R-:W1:Y:S01]  /*0060*/  LDCU UR4, c[0x0][0x360] ;  /* 0x00006c00ff0477ac */ /* 0x000e620008000800 */
[----:B------:R-:W0:Y:S04]  /*0070*/  LDCU.64 UR6, c[0x0][0x398] ;  /* 0x00007300ff0677ac */ /* 0x000e280008000a00 */
[----:B------:R-:W0:Y:S01]  /*0080*/  LDC.64 R8, c[0x0][0x388] ;  /* 0x0000e200ff087b82 */ /* 0x000e220000000a00 */
[----:B------:R-:W4:Y:S07]  /*0090*/  LDCU.64 UR36, c[0x0][0x358] ;  /* 0x00006b00ff2477ac */ /* 0x000f2e0008000a00 */
[----:B------:R-:W5:Y:S01]  /*00a0*/  LDC.64 R10, c[0x0][0x390] ;  /* 0x0000e400ff0a7b82 */ /* 0x000f620000000a00 */
[----:B-1----:R-:W-:-:S04]  /*00b0*/  IMAD R2, R3, UR4, R2 ;  /* 0x0000000403027c24 */ /* 0x002fc8000f8e0202 */
[C---:B------:R-:W-:Y:S01]  /*00c0*/  IMAD.HI.U32 R7, R2.reuse, 0x38e38e39, RZ ;  /* 0x38e38e3902077827 */ /* 0x040fe200078e00ff */
[----:B------:R-:W-:-:S04]  /*00d0*/  ISETP.GT.U32.AND P1, PT, R2, 0x8, PT ;  /* 0x000000080200780c */ /* 0x000fc80003f24070 */
[----:B------:R-:W-:-:S05]  /*00e0*/  SHF.R.U32.HI R7, RZ, 0x1, R7 ;  /* 0x00000001ff077819 */ /* 0x000fca0000011607 */
[C---:B------:R-:W-:Y:S02]  /*00f0*/  IMAD R3, R7.reuse, -0x9, R2 ;  /* 0xfffffff707037824 */ /* 0x040fe400078e0202 */
[----:B0-----:R-:W-:-:S04]  /*0100*/  IMAD.WIDE.U32 R8, R7, UR6, R8 ;  /* 0x0000000607087c25 */ /* 0x001fc8000f8e0008 */
[----:B------:R-:W-:-:S04]  /*0110*/  IMAD.HI.U32 R6, R3, -0x55555555, RZ ;  /* 0xaaaaaaab03067827 */ /* 0x000fc800078e00ff */
[----:B------:R-:W-:Y:S01]  /*0120*/  IMAD R9, R7, UR7, R9 ;  /* 0x0000000707097c24 */ /* 0x000fe2000f8e0209 */
[----:B------:R-:W-:-:S05]  /*0130*/  SHF.R.U32.HI R6, RZ, 0x1, R6 ;  /* 0x00000001ff067819 */ /* 0x000fca0000011606 */
[C---:B------:R-:W-:Y:S02]  /*0140*/  IMAD R13, R6.reuse, UR7, RZ ;  /* 0x00000007060d7c24 */ /* 0x040fe4000f8e02ff */
[----:B---3--:R-:W-:-:S04]  /*0150*/  IMAD.WIDE.U32 R4, R6, UR6, R4 ;  /* 0x0000000606047c25 */ /* 0x008fc8000f8e0004 */
[C---:B-----5:R-:W-:Y:S01]  /*0160*/  IMAD.WIDE.U32 R10, R6.reuse, UR6, R10 ;  /* 0x00000006060a7c25 */ /* 0x060fe2000f8e000a */
[----:B------:R-:W-:Y:S01]  /*0170*/  IADD3 R5, PT, PT, R5, R13, RZ ;  /* 0x0000000d05057210 */ /* 0x000fe20007ffe0ff */
[----:B------:R-:W0:Y:S02]  /*0180*/  LDCU UR4, c[0x0][0x2f8] ;  /* 0x00005f00ff0477ac */ /* 0x000e240008000800 */
[----:B------:R-:W-:Y:S02]  /*0190*/  IMAD R3, R6, -0x3, R3 ;  /* 0xfffffffd06037824 */ /* 0x000fe400078e0203 */
[----:B------:R-:W-:Y:S01]  /*01a0*/  IMAD.IADD R11, R13, 0x1, R11 ;  /* 0x000000010d0b7824 */ /* 0x000fe200078e020b */
[----:B------:R-:W-:Y:S01]  /*01b0*/  MOV R22, 0x0 ;  /* 0x0000000000167802 */ /* 0x000fe20000000f00 */
[----:B------:R-:W-:Y:S01]  /*01c0*/  IMAD.WIDE.U32 R16, R3, 0x4, R8 ;  /* 0x0000000403107825 */ /* 0x000fe200078e0008 */
[----:B------:R-:W1:Y:S03]  /*01d0*/  LDCU.64 UR6, c[0x4][0x8] ;  /* 0x01000100ff0677ac */ /* 0x000e660008000a00 */
[----:B------:R-:W-:Y:S01]  /*01e0*/  IMAD.WIDE.U32 R18, R7, 0x4, R4 ;  /* 0x0000000407127825 */ /* 0x000fe200078e0004 */
[----:B----4-:R-:W3:Y:S03]  /*01f0*/  LDG.E R0, desc[UR36][R16.64] ;  /* 0x0000002410007981 */ /* 0x010ee6000c1e1900 */
[----:B------:R-:W-:Y:S01]  /*0200*/  IMAD.WIDE.U32 R10, R3, 0x4, R10 ;  /* 0x00000004030a7825 */ /* 0x000fe200078e000a */
[----:B------:R-:W3:Y:S04]  /*0210*/  LDG.E R23, desc[UR36][R18.64] ;  /* 0x0000002412177981 */ /* 0x000ee8000c1e1900 */
[----:B------:R-:W4:Y:S01]  /*0220*/  @!P1 LDG.E R4, desc[UR36][R10.64] ;  /* 0x000000240a049981 */ /* 0x000f22000c1e1900 */
[----:B------:R-:W-:-:S04]  /*0230*/  IADD3 R5, PT, PT, R2, -0x9, RZ ;  /* 0xfffffff702057810 */ /* 0x000fc80007ffe0ff */
[----:B------:R-:W-:Y:S01]  /*0240*/  ISETP.GT.U32.AND P0, PT, R5, 0x8, PT ;  /* 0x000000080500780c */ /* 0x000fe20003f04070 */
[----:B---3--:R-:W-:-:S04]  /*0250*/  FMUL R23, R23, R0 ;  /* 0x0000000017177220 */ /* 0x008fc80000400000 */
[----:B----4-:R-:W-:-:S05]  /*0260*/  @!P1 FADD R5, R23, R4 ;  /* 0x0000000417059221 */ /* 0x010fca0000000000 */
[----:B------:R3:W-:Y:S01]  /*0270*/  @!P1 STG.E desc[UR36][R10.64], R5 ;  /* 0x000000050a009986 */ /* 0x0007e2000c101924 */
[----:B------:R-:W-:Y:S06]  /*0280*/  BAR.SYNC.DEFER_BLOCKING 0x0 ;  /* 0x0000000000007b1d */ /* 0x000fec0000010000 */
[----:B------:R-:W4:Y:S01]  /*0290*/  @!P0 LDG.E R0, desc[UR36][R10.64] ;  /* 0x000000240a008981 */ /* 0x000f22000c1e1900 */
[----:B------:R-:W-:-:S04]  /*02a0*/  IADD3 R4, PT, PT, R2, -0x12, RZ ;  /* 0xffffffee02047810 */ /* 0x000fc80007ffe0ff */
[----:B------:R-:W-:Y:S01]  /*02b0*/  ISETP.GT.U32.AND P1, PT, R4, 0x8, PT ;  /* 0x000000080400780c */ /* 0x000fe20003f24070 */
[----:B----4-:R-:W-:-:S05]  /*02c0*/  @!P0 FADD R15, R23, R0 ;  /* 0x00000000170f8221 */ /* 0x010fca0000000000 */
[----:B------:R-:W-:Y:S01]  /*02d0*/  @!P0 STG.E desc[UR36][R10.64], R15 ;  /* 0x0000000f0a008986 */ /* 0x000fe2000c101924 */
[----:B------:R-:W-:Y:S06]  /*02e0*/  BAR.SYNC.DEFER_BLOCKING 0x0 ;  /* 0x0000000000007b1d */ /* 0x000fec0000010000 */
[----:B------:R-:W4:Y:S02]  /*02f0*/  @!P1 LDG.E R0, desc[UR36][R10.64] ;  /* 0x000000240a009981 */ /* 0x000f24000c1e1900 */
[----:B------:R3:W4:Y:S01]  /*0300*/  LDC.64 R8, c[0x4][R22] ;  /* 0x0100000016087b82 */ /* 0x0007220000000a00 */
[----:B0-----:R-:W-:Y:S01]  /*0310*/  IADD3 R24, P0, PT, R1, UR4, RZ ;  /* 0x0000000401187c10 */ /* 0x001fe2000ff1e0ff */
[----:B------:R-:W-:Y:S01]  /*0320*/  STL.64 [R1], R2 ;  /* 0x0000000201007387 */ /* 0x000fe20000100a00 */
[----:B-1----:R-:W-:-:S03]  /*0330*/  MOV R4, UR6 ;  /* 0x0000000600047c02 */ /* 0x002fc60008000f00 */
[----:B--2---:R-:W-:Y:S01]  /*0340*/  IMAD.X R25, RZ, RZ, UR5, P0 ;  /* 0x00000005ff197e24 */ /* 0x004fe200080e06ff */
[----:B------:R0:W-:Y:S01]  /*0350*/  STL.64 [R1+0x8], R6 ;  /* 0x0000080601007387 */ /* 0x0001e20000100a00 */
[----:B---3--:R-:W-:Y:S01]  /*0360*/  MOV R5, UR7 ;  /* 0x0000000700057c02 */ /* 0x008fe20008000f00 */
[----:B0-----:R-:W-:Y:S02]  /*0370*/  IMAD.MOV.U32 R6, RZ, RZ, R24 ;  /* 0x000000ffff067224 */ /* 0x001fe400078e0018 */
[----:B------:R-:W-:Y:S01]  /*0380*/  MOV R7, R25 ;  /* 0x0000001900077202 */ /* 0x000fe20000000f00 */
[----:B----4-:R-:W-:-:S05]  /*0390*/  @!P1 FADD R13, R23, R0 ;  /* 0x00000000170d9221 */ /* 0x010fca0000000000 */
[----:B------:R0:W-:Y:S01]  /*03a0*/  @!P1 STG.E desc[UR36][R10.64], R13 ;  /* 0x0000000d0a009986 */ /* 0x0001e2000c101924 */
[----:B------:R-:W-:Y:S06]  /*03b0*/  BAR.SYNC.DEFER_BLOCKING 0x0 ;  /* 0x0000000000007b1d */ /* 0x000fec0000010000 */
[----:B------:R-:W-:-:S07]  /*03c0*/  LEPC R20, `(.L_x_0) ;  /* 0x000000001014794e */ /* 0x000fce0000000000 */
[----:B0-----:R-:W-:Y:S05]  /*03d0*/  CALL.ABS.NOINC R8 ;  /* 0x0000000008007343 */ /* 0x001fea0003c00000 */
.L_x_0:
[----:B------:R-:W2:Y:S04]  /*03e0*/  LDG.E R18, desc[UR36][R18.64] ;  /* 0x0000002412127981 */ /* 0x000ea8000c1e1900 */
[----:B------:R-:W3:Y:S01]  /*03f0*/  LDG.E R16, desc[UR36][R16.64] ;  /* 0x0000002410107981 */ /* 0x000ee2000c1e1900 */
[----:B------:R0:W1:Y:S01]  /*0400*/  LDC.64 R12, c[0x4][R22] ;  /* 0x01000000160c7b82 */ /* 0x0000620000000a00 */
[----:B------:R-:W4:Y:S01]  /*0410*/  LDCU.64 UR4, c[0x4][0x10] ;  /* 0x01000200ff0477ac */ /* 0x000f220008000a00 */
[----:B------:R-:W-:Y:S01]  /*0420*/  MOV R6, R24 ;  /* 0x0000001800067202 */ /* 0x000fe20000000f00 */
[----:B------:R0:W-:Y:S01]  /*0430*/  STL [R1], R2 ;  /* 0x0000000201007387 */ /* 0x0001e20000100800 */
[----:B------:R-:W-:Y:S02]  /*0440*/  MOV R7, R25 ;  /* 0x0000001900077202 */ /* 0x000fe40000000f00 */
[----:B----4-:R-:W-:Y:S01]  /*0450*/  MOV R4, UR4 ;  /* 0x0000000400047c02 */ /* 0x010fe20008000f00 */
[----:B------:R-:W-:Y:S01]  /*0460*/  IMAD.U32 R5, RZ, RZ, UR5 ;  /* 0x00000005ff057e24 */ /* 0x000fe2000f8e00ff */
[----:B--2---:R-:W2:Y:S08]  /*0470*/  F2F.F64.F32 R8, R18 ;  /* 0x0000001200087310 */ /* 0x004eb00000201800 */
[----:B---3--:R-:W3:Y:S01]  /*0480*/  F2F.F64.F32 R10, R16 ;  /* 0x00000010000a7310 */ /* 0x008ee20000201800 */
[----:B--2---:R0:W-:Y:S04]  /*0490*/  STL.64 [R1+0x8], R8 ;  /* 0x0000080801007387 */ /* 0x0041e80000100a00 */
[----:B-1-3--:R0:W-:Y:S02]  /*04a0*/  STL.64 [R1+0x10], R10 ;  /* 0x0000100a01007387 */ /* 0x00a1e40000100a00 */
[----:B------:R-:W-:-:S07]  /*04b0*/  LEPC R20, `(.L_x_1) ;  /* 0x000000001014794e */ /* 0x000fce0000000000 */
[----:B0-----:R-:W-:Y:S05]  /*04c0*/  CALL.ABS.NOINC R12 ;  /* 0x000000000c007343 */ /* 0x001fea0003c00000 */
.L_x_1:
[----:B------:R-:W0:Y:S01]  /*04d0*/  F2F.F64.F32 R8, R23 ;  /* 0x0000001700087310 */ /* 0x000e220000201800 */
[----:B------:R1:W-:Y:S01]  /*04e0*/  STL [R1], R2 ;  /* 0x0000000201007387 */ /* 0x0003e20000100800 */
[----:B------:R1:W2:Y:S01]  /*04f0*/  LDC.64 R10, c[0x4][R22] ;  /* 0x01000000160a7b82 */ /* 0x0002a20000000a00 */
[----:B------:R-:W3:Y:S01]  /*0500*/  LDCU.64 UR4, c[0x4][0x18] ;  /* 0x01000300ff0477ac */ /* 0x000ee20008000a00 */
[----:B------:R-:W-:Y:S02]  /*0510*/  MOV R6, R24 ;  /* 0x0000001800067202 */ /* 0x000fe40000000f00 */
[----:B------:R-:W-:Y:S01]  /*0520*/  MOV R7, R25 ;  /* 0x0000001900077202 */ /* 0x000fe20000000f00 */
[----:B0-----:R1:W-:Y:S01]  /*0530*/  STL.64 [R1+0x8], R8 ;  /* 0x0000080801007387 */ /* 0x0013e20000100a00 */
[----:B---3--:R-:W-:Y:S01]  /*0540*/  IMAD.U32 R4, RZ, RZ, UR4 ;  /* 0x00000004ff047e24 */ /* 0x008fe2000f8e00ff */
[----:B------:R-:W-:-:S07]  /*0550*/  MOV R5, UR5 ;  /* 0x0000000500057c02 */ /* 0x000fce0008000f00 */
[----:B------:R-:W-:-:S07]  /*0560*/  LEPC R20, `(.L_x_2) ;  /* 0x000000001014794e */ /* 0x000fce0000000000 */
[----:B-12---:R-:W-:Y:S05]  /*0570*/  CALL.ABS.NOINC R10 ;  /* 0x000000000a007343 */ /* 0x006fea0003c00000 */
.L_x_2:
[----:B------:R-:W-:Y:S05]  /*0580*/  EXIT ;  /* 0x000000000000794d */ /* 0x000fea0003800000 */
.L_x_3:
[----:B------:R-:W-:-:S00]  /*0590*/  BRA `(.L_x_3) ;  /* 0xfffffffc00fc7947 */ /* 0x000fc0000383ffff */
[----:B------:R-:W-:-:S00]  /*05a0*/  NOP ;  /* 0x0000000000007918 */ /* 0x000fc00000000000 */
        /* <DEDUP_REMOVED lines=13> */
.L_x_4:


//--------------------- .nv.global.init           --------------------------
	.section	.nv.global.init,"aw",@progbits
.nv.global.init:
	.type		$str$2,@object
	.size		$str$2,($str - $str$2)
$str$2:
        /*0000*/ 	.byte	0x0a, 0x74, 0x68, 0x72, 0x65, 0x61, 0x64, 0x3a, 0x20, 0x25, 0x69, 0x2c, 0x20, 0x76, 0x61, 0x6c
        /*0010*/ 	.byte	0x6f, 0x72, 0x20, 0x61, 0x67, 0x72, 0x65, 0x67, 0x61, 0x64, 0x6f, 0x3a, 0x20, 0x25, 0x66, 0x00
	.type		$str,@object
	.size		$str,($str$1 - $str)
$str:
        /*0020*/ 	.byte	0x0a, 0x74, 0x68, 0x72, 0x65, 0x61, 0x64, 0x3a, 0x20, 0x25, 0x69, 0x2c, 0x20, 0x69, 0x3a, 0x20
        /*0030*/ 	.byte	0x25, 0x69, 0x2c, 0x20, 0x6a, 0x3a, 0x20, 0x25, 0x69, 0x2c, 0x20, 0x6b, 0x3a, 0x20, 0x25, 0x69
        /*0040*/ 	.byte	0x00
	.type		$str$1,@object
	.size		$str$1,(.L_1 - $str$1)
$str$1:
        /*0041*/ 	.byte	0x0a, 0x74, 0x68, 0x72, 0x65, 0x61, 0x64, 0x3a, 0x20, 0x25, 0x69, 0x2c, 0x20, 0x45, 0x6c, 0x65
        /*0051*/ 	.byte	0x6d, 0x65, 0x6e, 0x74, 0x6f, 0x31, 0x3a, 0x20, 0x25, 0x66, 0x20, 0x09, 0x20, 0x45, 0x6c, 0x65
        /*0061*/ 	.byte	0x6d, 0x65, 0x6e, 0x74, 0x6f, 0x32, 0x3a, 0x20, 0x25, 0x66, 0x00
.L_1:


//--------------------- .nv.shared.reserved.0     --------------------------
	.section	.nv.shared.reserved.0,"aw",@nobits
	.weak		__nv_reservedSMEM_offset_0_alias
	.size		__nv_reservedSMEM_offset_0_alias, 0, 64
	.other		__nv_reservedSMEM_offset_0_alias,@"STO_CUDA_RESERVED_SHARED STV_DEFAULT"
__nv_reservedSMEM_offset_0_alias:
	.zero		0
	.zero		64


//--------------------- .nv.constant0._Z21MultiplicarMatricesO1PfS_S_m --------------------------
	.section	.nv.constant0._Z21MultiplicarMatricesO1PfS_S_m,"a",@progbits
	.sectionflags	@""
	.align	4
.nv.constant0._Z21MultiplicarMatricesO1PfS_S_m:
	.zero		928


//--------------------- SYMBOLS --------------------------

	.type		.nv.reservedSmem.offset0,@object
	.size		.nv.reservedSmem.offset0,0x4
	.type		vprintf,@function
